//
// Generated by NVIDIA NVVM Compiler
//
// Compiler Build ID: CL-36424714
// Cuda compilation tools, release 13.0, V13.0.88
// Based on NVVM 20.0.0
//

.version 9.0
.target sm_100
.address_size 64

	// .globl	_Z1fPiiS_iS_

.visible .entry _Z1fPiiS_iS_(
	.param .u64 .ptr .align 1 _Z1fPiiS_iS__param_0,
	.param .u32 _Z1fPiiS_iS__param_1,
	.param .u64 .ptr .align 1 _Z1fPiiS_iS__param_2,
	.param .u32 _Z1fPiiS_iS__param_3,
	.param .u64 .ptr .align 1 _Z1fPiiS_iS__param_4
)
{
	.reg .pred 	%p<8>;
	.reg .b32 	%r<27>;
	.reg .b64 	%rd<54>;

	ld.param.u64 	%rd31, [_Z1fPiiS_iS__param_0];
	ld.param.u32 	%r3, [_Z1fPiiS_iS__param_1];
	ld.param.u64 	%rd30, [_Z1fPiiS_iS__param_2];
	ld.param.u32 	%r2, [_Z1fPiiS_iS__param_3];
	ld.param.u64 	%rd32, [_Z1fPiiS_iS__param_4];
	cvta.to.global.u64 	%rd1, %rd32;
	cvta.to.global.u64 	%rd2, %rd31;
	mov.u32 	%r4, %ctaid.x;
	mov.u32 	%r5, %ntid.x;
	mov.u32 	%r6, %tid.x;
	mad.lo.s32 	%r1, %r4, %r5, %r6;
	mov.u32 	%r7, %nctaid.x;
	mul.lo.s32 	%r8, %r5, %r7;
	add.s32 	%r9, %r8, %r3;
	add.s32 	%r10, %r9, -1;
	div.s32 	%r11, %r10, %r8;
	cvt.s64.s32 	%rd3, %r11;
	mul.wide.s32 	%rd4, %r11, %r1;
	setp.lt.s32 	%p1, %r11, 1;
	cvt.s64.s32 	%rd5, %r3;
	setp.ge.s64 	%p2, %rd4, %rd5;
	or.pred  	%p3, %p1, %p2;
	@%p3 bra 	$L__BB0_7;
	cvta.to.global.u64 	%rd33, %rd30;
	mul.wide.s32 	%rd34, %r1, 4;
	add.s64 	%rd6, %rd33, %rd34;
	cvt.s64.s32 	%rd7, %r2;
	add.s64 	%rd35, %rd4, %rd3;
	min.s64 	%rd8, %rd35, %rd5;
	add.s64 	%rd36, %rd4, 1;
	max.s64 	%rd9, %rd8, %rd36;
	sub.s64 	%rd37, %rd9, %rd4;
	and.b64  	%rd10, %rd37, 3;
	setp.eq.s64 	%p4, %rd10, 0;
	mov.u64 	%rd53, %rd4;
	@%p4 bra 	$L__BB0_4;
	add.s64 	%rd38, %rd4, %rd7;
	shl.b64 	%rd39, %rd38, 2;
	add.s64 	%rd49, %rd1, %rd39;
	shl.b64 	%rd40, %rd4, 2;
	add.s64 	%rd48, %rd2, %rd40;
	neg.s64 	%rd47, %rd10;
	add.s64 	%rd53, %rd4, %rd10;
$L__BB0_3:
	.pragma "nounroll";
	ld.global.u32 	%r12, [%rd48];
	ld.global.u32 	%r13, [%rd6];
	add.s32 	%r14, %r13, %r12;
	st.global.u32 	[%rd49], %r14;
	add.s64 	%rd49, %rd49, 4;
	add.s64 	%rd48, %rd48, 4;
	add.s64 	%rd47, %rd47, 1;
	setp.ne.s64 	%p5, %rd47, 0;
	@%p5 bra 	$L__BB0_3;
$L__BB0_4:
	sub.s64 	%rd41, %rd4, %rd9;
	setp.gt.u64 	%p6, %rd41, -4;
	@%p6 bra 	$L__BB0_7;
	shl.b64 	%rd42, %rd53, 2;
	add.s64 	%rd43, %rd42, %rd2;
	add.s64 	%rd52, %rd43, 8;
	add.s64 	%rd44, %rd53, %rd7;
	shl.b64 	%rd45, %rd44, 2;
	add.s64 	%rd46, %rd45, %rd1;
	add.s64 	%rd51, %rd46, 8;
$L__BB0_6:
	ld.global.u32 	%r15, [%rd52+-8];
	ld.global.u32 	%r16, [%rd6];
	add.s32 	%r17, %r16, %r15;
	st.global.u32 	[%rd51+-8], %r17;
	ld.global.u32 	%r18, [%rd52+-4];
	ld.global.u32 	%r19, [%rd6];
	add.s32 	%r20, %r19, %r18;
	st.global.u32 	[%rd51+-4], %r20;
	ld.global.u32 	%r21, [%rd52];
	ld.global.u32 	%r22, [%rd6];
	add.s32 	%r23, %r22, %r21;
	st.global.u32 	[%rd51], %r23;
	ld.global.u32 	%r24, [%rd52+4];
	ld.global.u32 	%r25, [%rd6];
	add.s32 	%r26, %r25, %r24;
	st.global.u32 	[%rd51+4], %r26;
	add.s64 	%rd53, %rd53, 4;
	add.s64 	%rd52, %rd52, 16;
	add.s64 	%rd51, %rd51, 16;
	setp.lt.s64 	%p7, %rd53, %rd8;
	@%p7 bra 	$L__BB0_6;
$L__BB0_7:
	ret;

}


// ===== COMPILED SASS (sm_100) =====

	.target	sm_100

	.elftype	@"ET_EXEC"


//--------------------- .note.nv.tkinfo           --------------------------
	.section	.note.nv.tkinfo,"",@"SHT_NOTE"
	.sectionflags	@"SHF_NOTE_NV_TKINFO"
	.tkinfo
        /*0018*/ 	.word	0x00000002
        /*0030*/ 	.string	""
        /*0030*/ 	.string	"ptxas"
        /*0030*/ 	.string	"Cuda compilation tools, release 13.0, V13.0.88"
        /*0030*/ 	.string	"Build cuda_13.0.r13.0/compiler.36424714_0"
        /*0030*/ 	.string	"-arch sm_100 -m 64 "



//--------------------- .note.nv.cuinfo           --------------------------
	.section	.note.nv.cuinfo,"",@"SHT_NOTE"
	.sectionflags	@"SHF_NOTE_NV_CUINFO"
        /*0018*/ 	.short	0x0002
        /*001a*/ 	.short	0x0064
        /*001c*/ 	.short	0x0082
	.zero		2


//--------------------- .nv.info                  --------------------------
	.section	.nv.info,"",@"SHT_CUDA_INFO"
	.align	4


	//----- nvinfo : EIATTR_REGCOUNT
	.align		4
        /*0000*/ 	.byte	0x04, 0x2f
        /*0002*/ 	.short	(.L_1 - .L_0)
	.align		4
.L_0:
        /*0004*/ 	.word	index@(_Z1fPiiS_iS_)
        /*0008*/ 	.word	0x00000016


	//----- nvinfo : EIATTR_FRAME_SIZE
	.align		4
.L_1:
        /*000c*/ 	.byte	0x04, 0x11
        /*000e*/ 	.short	(.L_3 - .L_2)
	.align		4
.L_2:
        /*0010*/ 	.word	index@(_Z1fPiiS_iS_)
        /*0014*/ 	.word	0x00000000


	//----- nvinfo : EIATTR_MIN_STACK_SIZE
	.align		4
.L_3:
        /*0018*/ 	.byte	0x04, 0x12
        /*001a*/ 	.short	(.L_5 - .L_4)
	.align		4
.L_4:
        /*001c*/ 	.word	index@(_Z1fPiiS_iS_)
        /*0020*/ 	.word	0x00000000
.L_5:


//--------------------- .nv.compat                --------------------------
	.section	.nv.compat,"",@"SHT_CUDA_COMPAT_INFO"
	.align	4
        /*0000*/ 	.byte	0x02, 0x09, 0x00, 0x00, 0x02, 0x02, 0x01, 0x00, 0x02, 0x05, 0x05, 0x00, 0x03, 0x07, 0x01, 0x01
        /*0010*/ 	.byte	0x02, 0x03, 0x00, 0x00, 0x02, 0x06, 0x01, 0x00, 0x04, 0x0b, 0x08, 0x00, 0x09, 0x00, 0x00, 0x00
        /*0020*/ 	.byte	0x00, 0x00, 0x00, 0x00


//--------------------- .nv.info._Z1fPiiS_iS_     --------------------------
	.section	.nv.info._Z1fPiiS_iS_,"",@"SHT_CUDA_INFO"
	.sectionflags	@""
	.align	4


	//----- nvinfo : EIATTR_CUDA_API_VERSION
	.align		4
        /*0000*/ 	.byte	0x04, 0x37
        /*0002*/ 	.short	(.L_7 - .L_6)
.L_6:
        /*0004*/ 	.word	0x00000082


	//----- nvinfo : EIATTR_KPARAM_INFO
	.align		4
.L_7:
        /*0008*/ 	.byte	0x04, 0x17
        /*000a*/ 	.short	(.L_9 - .L_8)
.L_8:
        /*000c*/ 	.word	0x00000000
        /*0010*/ 	.short	0x0004
        /*0012*/ 	.short	0x0020
        /*0014*/ 	.byte	0x00, 0xf5, 0x21, 0x00


	//----- nvinfo : EIATTR_KPARAM_INFO
	.align		4
.L_9:
        /*0018*/ 	.byte	0x04, 0x17
        /*001a*/ 	.short	(.L_11 - .L_10)
.L_10:
        /*001c*/ 	.word	0x00000000
        /*0020*/ 	.short	0x0003
        /*0022*/ 	.short	0x0018
        /*0024*/ 	.byte	0x00, 0xf0, 0x11, 0x00


	//----- nvinfo : EIATTR_KPARAM_INFO
	.align		4
.L_11:
        /*0028*/ 	.byte	0x04, 0x17
        /*002a*/ 	.short	(.L_13 - .L_12)
.L_12:
        /*002c*/ 	.word	0x00000000
        /*0030*/ 	.short	0x0002
        /*0032*/ 	.short	0x0010
        /*0034*/ 	.byte	0x00, 0xf5, 0x21, 0x00


	//----- nvinfo : EIATTR_KPARAM_INFO
	.align		4
.L_13:
        /*0038*/ 	.byte	0x04, 0x17
        /*003a*/ 	.short	(.L_15 - .L_14)
.L_14:
        /*003c*/ 	.word	0x00000000
        /*0040*/ 	.short	0x0001
        /*0042*/ 	.short	0x0008
        /*0044*/ 	.byte	0x00, 0xf0, 0x11, 0x00


	//----- nvinfo : EIATTR_KPARAM_INFO
	.align		4
.L_15:
        /*0048*/ 	.byte	0x04, 0x17
        /*004a*/ 	.short	(.L_17 - .L_16)
.L_16:
        /*004c*/ 	.word	0x00000000
        /*0050*/ 	.short	0x0000
        /*0052*/ 	.short	0x0000
        /*0054*/ 	.byte	0x00, 0xf5, 0x21, 0x00


	//----- nvinfo : EIATTR_SPARSE_MMA_MASK
	.align		4
.L_17:
        /*0058*/ 	.byte	0x03, 0x50
        /*005a*/ 	.short	0x0000


	//----- nvinfo : EIATTR_MAXREG_COUNT
	.align		4
        /*005c*/ 	.byte	0x03, 0x1b
        /*005e*/ 	.short	0x00ff


	//----- nvinfo : EIATTR_MERCURY_ISA_VERSION
	.align		4
        /*0060*/ 	.byte	0x03, 0x5f
        /*0062*/ 	.short	0x0101


	//----- nvinfo : EIATTR_VRC_CTA_INIT_COUNT
	.align		4
        /*0064*/ 	.byte	0x02, 0x4a
	.zero		1
	.zero		1


	//----- nvinfo : EIATTR_EXIT_INSTR_OFFSETS
	.align		4
        /*0068*/ 	.byte	0x04, 0x1c
        /*006a*/ 	.short	(.L_19 - .L_18)


	//   ....[0]....
.L_18:
        /*006c*/ 	.word	0x00000280


	//   ....[1]....
        /*0070*/ 	.word	0x00000650


	//   ....[2]....
        /*0074*/ 	.word	0x00000fb0


	//   ....[3]....
        /*0078*/ 	.word	0x000010c0


	//----- nvinfo : EIATTR_CRS_STACK_SIZE
	.align		4
.L_19:
        /*007c*/ 	.byte	0x04, 0x1e
        /*007e*/ 	.short	(.L_21 - .L_20)
.L_20:
        /*0080*/ 	.word	0x00000000


	//----- nvinfo : EIATTR_CBANK_PARAM_SIZE
	.align		4
.L_21:
        /*0084*/ 	.byte	0x03, 0x19
        /*0086*/ 	.short	0x0028


	//----- nvinfo : EIATTR_PARAM_CBANK
	.align		4
        /*0088*/ 	.byte	0x04, 0x0a
        /*008a*/ 	.short	(.L_23 - .L_22)
	.align		4
.L_22:
        /*008c*/ 	.word	index@(.nv.constant0._Z1fPiiS_iS_)
        /*0090*/ 	.short	0x0380
        /*0092*/ 	.short	0x0028


	//----- nvinfo : EIATTR_SW_WAR
	.align		4
.L_23:
        /*0094*/ 	.byte	0x04, 0x36
        /*0096*/ 	.short	(.L_25 - .L_24)
.L_24:
        /*0098*/ 	.word	0x00000008
.L_25:


//--------------------- .nv.callgraph             --------------------------
	.section	.nv.callgraph,"",@"SHT_CUDA_CALLGRAPH"
	.align	4
	.sectionentsize	8
	.align		4
        /*0000*/ 	.word	0x00000000
	.align		4
        /*0004*/ 	.word	0xffffffff
	.align		4
        /*0008*/ 	.word	0x00000000
	.align		4
        /*000c*/ 	.word	0xfffffffe
	.align		4
        /*0010*/ 	.word	0x00000000
	.align		4
        /*0014*/ 	.word	0xfffffffd
	.align		4
        /*0018*/ 	.word	0x00000000
	.align		4
        /*001c*/ 	.word	0xfffffffc


//--------------------- .text._Z1fPiiS_iS_        --------------------------
	.section	.text._Z1fPiiS_iS_,"ax",@progbits
	.align	128
        .global         _Z1fPiiS_iS_
        .type           _Z1fPiiS_iS_,@function
        .size           _Z1fPiiS_iS_,(.L_x_9 - _Z1fPiiS_iS_)
        .other          _Z1fPiiS_iS_,@"STO_CUDA_ENTRY STV_DEFAULT"
_Z1fPiiS_iS_:
.text._Z1fPiiS_iS_:
[----:B------:R-:W-:Y:S08]  /*0000*/  LDC R1, c[0x0][0x37c] ;  /* 0x0000df00ff017b82 */ /* 0x000ff00000000800 */
[----:B------:R-:W0:Y:S01]  /*0010*/  LDC R6, c[0x0][0x360] ;  /* 0x0000d800ff067b82 */ /* 0x000e220000000800 */
[----:B------:R-:W0:Y:S07]  /*0020*/  LDCU UR4, c[0x0][0x370] ;  /* 0x00006e00ff0477ac */ /* 0x000e2e0008000800 */
[----:B------:R-:W1:Y:S01]  /*0030*/  LDC R3, c[0x0][0x388] ;  /* 0x0000e200ff037b82 */ /* 0x000e620000000800 */
[----:B0-----:R-:W-:-:S07]  /*0040*/  IMAD R0, R6, UR4, RZ ;  /* 0x0000000406007c24 */ /* 0x001fce000f8e02ff */
[----:B------:R-:W0:Y:S01]  /*0050*/  S2UR UR4, SR_CTAID.X ;  /* 0x00000000000479c3 */ /* 0x000e220000002500 */
[-C--:B------:R-:W-:Y:S02]  /*0060*/  IABS R11, R0.reuse ;  /* 0x00000000000b7213 */ /* 0x080fe40000000000 */
[----:B------:R-:W-:Y:S02]  /*0070*/  IABS R10, R0 ;  /* 0x00000000000a7213 */ /* 0x000fe40000000000 */
[----:B------:R-:W2:Y:S01]  /*0080*/  I2F.RP R2, R11 ;  /* 0x0000000b00027306 */ /* 0x000ea20000209400 */
[----:B-1----:R-:W-:Y:S02]  /*0090*/  IADD3 R7, PT, PT, R0, -0x1, R3 ;  /* 0xffffffff00077810 */ /* 0x002fe40007ffe003 */
[----:B------:R-:W-:-:S05]  /*00a0*/  IMAD.MOV R10, RZ, RZ, -R10 ;  /* 0x000000ffff0a7224 */ /* 0x000fca00078e0a0a */
[----:B--2---:R-:W1:Y:S02]  /*00b0*/  MUFU.RCP R2, R2 ;  /* 0x0000000200027308 */ /* 0x004e640000001000 */
[----:B-1----:R-:W-:Y:S01]  /*00c0*/  VIADD R4, R2, 0xffffffe ;  /* 0x0ffffffe02047836 */ /* 0x002fe20000000000 */
[----:B------:R-:W-:Y:S02]  /*00d0*/  IABS R2, R7 ;  /* 0x0000000700027213 */ /* 0x000fe40000000000 */
[----:B------:R-:W-:-:S03]  /*00e0*/  LOP3.LUT R7, R7, R0, RZ, 0x3c, !PT ;  /* 0x0000000007077212 */ /* 0x000fc600078e3cff */
[----:B------:R1:W2:Y:S01]  /*00f0*/  F2I.FTZ.U32.TRUNC.NTZ R5, R4 ;  /* 0x0000000400057305 */ /* 0x0002a2000021f000 */
[----:B------:R-:W-:Y:S01]  /*0100*/  ISETP.GE.AND P2, PT, R7, RZ, PT ;  /* 0x000000ff0700720c */ /* 0x000fe20003f46270 */
[----:B-1----:R-:W-:Y:S02]  /*0110*/  IMAD.MOV.U32 R4, RZ, RZ, RZ ;  /* 0x000000ffff047224 */ /* 0x002fe400078e00ff */
[----:B--2---:R-:W-:-:S04]  /*0120*/  IMAD.MOV R8, RZ, RZ, -R5 ;  /* 0x000000ffff087224 */ /* 0x004fc800078e0a05 */
[----:B------:R-:W-:-:S04]  /*0130*/  IMAD R9, R8, R11, RZ ;  /* 0x0000000b08097224 */ /* 0x000fc800078e02ff */
[----:B------:R-:W-:Y:S02]  /*0140*/  IMAD.HI.U32 R5, R5, R9, R4 ;  /* 0x0000000905057227 */ /* 0x000fe400078e0004 */
[----:B------:R-:W0:Y:S02]  /*0150*/  S2R R9, SR_TID.X ;  /* 0x0000000000097919 */ /* 0x000e240000002100 */
[----:B------:R-:W-:Y:S02]  /*0160*/  IMAD.MOV.U32 R4, RZ, RZ, R10 ;  /* 0x000000ffff047224 */ /* 0x000fe400078e000a */
[----:B------:R-:W-:-:S04]  /*0170*/  IMAD.HI.U32 R5, R5, R2, RZ ;  /* 0x0000000205057227 */ /* 0x000fc800078e00ff */
[----:B------:R-:W-:-:S05]  /*0180*/  IMAD R2, R5, R4, R2 ;  /* 0x0000000405027224 */ /* 0x000fca00078e0202 */
[----:B------:R-:W-:-:S13]  /*0190*/  ISETP.GT.U32.AND P1, PT, R11, R2, PT ;  /* 0x000000020b00720c */ /* 0x000fda0003f24070 */
[----:B------:R-:W-:Y:S02]  /*01a0*/  @!P1 IMAD.IADD R2, R2, 0x1, -R11 ;  /* 0x0000000102029824 */ /* 0x000fe400078e0a0b */
[----:B------:R-:W-:Y:S01]  /*01b0*/  @!P1 VIADD R5, R5, 0x1 ;  /* 0x0000000105059836 */ /* 0x000fe20000000000 */
[----:B------:R-:W-:Y:S02]  /*01c0*/  ISETP.NE.AND P1, PT, R0, RZ, PT ;  /* 0x000000ff0000720c */ /* 0x000fe40003f25270 */
[----:B------:R-:W-:Y:S01]  /*01d0*/  ISETP.GE.U32.AND P0, PT, R2, R11, PT ;  /* 0x0000000b0200720c */ /* 0x000fe20003f06070 */
[----:B0-----:R-:W-:Y:S01]  /*01e0*/  IMAD R7, R6, UR4, R9 ;  /* 0x0000000406077c24 */ /* 0x001fe2000f8e0209 */
[----:B------:R-:W-:-:S11]  /*01f0*/  SHF.R.S32.HI R9, RZ, 0x1f, R3 ;  /* 0x0000001fff097819 */ /* 0x000fd60000011403 */
[----:B------:R-:W-:-:S04]  /*0200*/  @P0 VIADD R5, R5, 0x1 ;  /* 0x0000000105050836 */ /* 0x000fc80000000000 */
[----:B------:R-:W-:-:S04]  /*0210*/  IMAD.MOV.U32 R2, RZ, RZ, R5 ;  /* 0x000000ffff027224 */ /* 0x000fc800078e0005 */
[----:B------:R-:W-:Y:S01]  /*0220*/  @!P2 IMAD.MOV R2, RZ, RZ, -R2 ;  /* 0x000000ffff02a224 */ /* 0x000fe200078e0a02 */
[----:B------:R-:W-:-:S05]  /*0230*/  @!P1 LOP3.LUT R2, RZ, R0, RZ, 0x33, !PT ;  /* 0x00000000ff029212 */ /* 0x000fca00078e33ff */
[----:B------:R-:W-:-:S03]  /*0240*/  IMAD.WIDE R4, R2, R7, RZ ;  /* 0x0000000702047225 */ /* 0x000fc600078e02ff */
[----:B------:R-:W-:-:S04]  /*0250*/  ISETP.GE.U32.AND P0, PT, R4, R3, PT ;  /* 0x000000030400720c */ /* 0x000fc80003f06070 */
[----:B------:R-:W-:-:S04]  /*0260*/  ISETP.GE.AND.EX P0, PT, R5, R9, PT, P0 ;  /* 0x000000090500720c */ /* 0x000fc80003f06300 */
[----:B------:R-:W-:-:S13]  /*0270*/  ISETP.LT.OR P0, PT, R2, 0x1, P0 ;  /* 0x000000010200780c */ /* 0x000fda0000701670 */
[----:B------:R-:W-:Y:S05]  /*0280*/  @P0 EXIT ;  /* 0x000000000000094d */ /* 0x000fea0003800000 */
[----:B------:R-:W-:Y:S01]  /*0290*/  SHF.R.S32.HI R11, RZ, 0x1f, R2 ;  /* 0x0000001fff0b7819 */ /* 0x000fe20000011402 */
[----:B------:R-:W0:Y:S01]  /*02a0*/  LDCU UR7, c[0x0][0x398] ;  /* 0x00007300ff0777ac */ /* 0x000e220008000800 */
[----:B------:R-:W-:Y:S01]  /*02b0*/  IADD3 R0, P0, PT, R2, R4, RZ ;  /* 0x0000000402007210 */ /* 0x000fe20007f1e0ff */
[----:B------:R-:W-:Y:S01]  /*02c0*/  BSSY.RECONVERGENT B0, `(.L_x_0) ;  /* 0x0000038000007945 */ /* 0x000fe20003800200 */
[----:B------:R-:W1:Y:S03]  /*02d0*/  LDCU.64 UR4, c[0x0][0x358] ;  /* 0x00006b00ff0477ac */ /* 0x000e660008000a00 */
[----:B------:R-:W-:Y:S01]  /*02e0*/  IMAD.X R8, R5, 0x1, R11, P0 ;  /* 0x0000000105087824 */ /* 0x000fe200000e060b */
[----:B------:R-:W-:Y:S02]  /*02f0*/  ISETP.LT.U32.AND P0, PT, R0, R3, PT ;  /* 0x000000030000720c */ /* 0x000fe40003f01070 */
[----:B------:R-:W-:-:S02]  /*0300*/  IADD3 R11, P1, PT, R4, 0x1, RZ ;  /* 0x00000001040b7810 */ /* 0x000fc40007f3e0ff */
[----:B------:R-:W-:-:S03]  /*0310*/  ISETP.LT.AND.EX P0, PT, R8, R9, PT, P0 ;  /* 0x000000090800720c */ /* 0x000fc60003f01300 */
[----:B------:R-:W-:Y:S01]  /*0320*/  IMAD.X R13, RZ, RZ, R5, P1 ;  /* 0x000000ffff0d7224 */ /* 0x000fe200008e0605 */
[----:B------:R-:W-:Y:S02]  /*0330*/  SEL R0, R0, R3, P0 ;  /* 0x0000000300007207 */ /* 0x000fe40000000000 */
[----:B------:R-:W-:Y:S01]  /*0340*/  SEL R8, R8, R9, P0 ;  /* 0x0000000908087207 */ /* 0x000fe20000000000 */
[----:B------:R-:W2:Y:S01]  /*0350*/  LDC.64 R2, c[0x0][0x390] ;  /* 0x0000e400ff027b82 */ /* 0x000ea20000000a00 */
[----:B------:R-:W-:Y:S01]  /*0360*/  ISETP.GT.U32.AND P0, PT, R0, R11, PT ;  /* 0x0000000b0000720c */ /* 0x000fe20003f04070 */
[----:B0-----:R-:W-:-:S03]  /*0370*/  USHF.R.S32.HI UR6, URZ, 0x1f, UR7 ;  /* 0x0000001fff067899 */ /* 0x001fc60008011407 */
[----:B------:R-:W-:-:S04]  /*0380*/  ISETP.GT.AND.EX P0, PT, R8, R13, PT, P0 ;  /* 0x0000000d0800720c */ /* 0x000fc80003f04300 */
[----:B------:R-:W-:Y:S02]  /*0390*/  SEL R11, R0, R11, P0 ;  /* 0x0000000b000b7207 */ /* 0x000fe40000000000 */
[----:B------:R-:W-:Y:S02]  /*03a0*/  SEL R13, R8, R13, P0 ;  /* 0x0000000d080d7207 */ /* 0x000fe40000000000 */
[----:B------:R-:W-:Y:S01]  /*03b0*/  IADD3 R6, P2, PT, R4, -R11, RZ ;  /* 0x8000000b04067210 */ /* 0x000fe20007f5e0ff */
[--C-:B------:R-:W-:Y:S02]  /*03c0*/  IMAD.IADD R9, R11, 0x1, -R4.reuse ;  /* 0x000000010b097824 */ /* 0x100fe400078e0a04 */
[----:B------:R-:W-:Y:S01]  /*03d0*/  IMAD.MOV.U32 R11, RZ, RZ, R4 ;  /* 0x000000ffff0b7224 */ /* 0x000fe200078e0004 */
[----:B------:R-:W-:Y:S01]  /*03e0*/  ISETP.GT.U32.AND P0, PT, R6, -0x4, PT ;  /* 0xfffffffc0600780c */ /* 0x000fe20003f04070 */
[----:B------:R-:W-:Y:S01]  /*03f0*/  IMAD.X R6, R5, 0x1, ~R13, P2 ;  /* 0x0000000105067824 */ /* 0x000fe200010e0e0d */
[----:B------:R-:W-:Y:S01]  /*0400*/  LOP3.LUT R17, R9, 0x3, RZ, 0xc0, !PT ;  /* 0x0000000309117812 */ /* 0x000fe200078ec0ff */
[----:B------:R-:W-:-:S03]  /*0410*/  IMAD.MOV.U32 R9, RZ, RZ, R5 ;  /* 0x000000ffff097224 */ /* 0x000fc600078e0005 */
[----:B------:R-:W-:Y:S01]  /*0420*/  ISETP.NE.U32.AND P1, PT, R17, RZ, PT ;  /* 0x000000ff1100720c */ /* 0x000fe20003f25070 */
[----:B--2---:R-:W-:Y:S01]  /*0430*/  IMAD.WIDE R2, R7, 0x4, R2 ;  /* 0x0000000407027825 */ /* 0x004fe200078e0202 */
[----:B------:R-:W-:Y:S02]  /*0440*/  ISETP.GT.U32.AND.EX P0, PT, R6, -0x1, PT, P0 ;  /* 0xffffffff0600780c */ /* 0x000fe40003f04100 */
[----:B------:R-:W-:-:S13]  /*0450*/  ISETP.NE.AND.EX P1, PT, RZ, RZ, PT, P1 ;  /* 0x000000ffff00720c */ /* 0x000fda0003f25310 */
[----:B-1----:R-:W-:Y:S05]  /*0460*/  @!P1 BRA `(.L_x_1) ;  /* 0x0000000000749947 */ /* 0x002fea0003800000 */
[----:B------:R-:W0:Y:S01]  /*0470*/  LDCU.64 UR8, c[0x0][0x3a0] ;  /* 0x00007400ff0877ac */ /* 0x000e220008000a00 */
[C---:B------:R-:W-:Y:S02]  /*0480*/  IADD3 R15, P3, PT, R4.reuse, UR7, RZ ;  /* 0x00000007040f7c10 */ /* 0x040fe4000ff7e0ff */
[CC--:B------:R-:W-:Y:S01]  /*0490*/  IADD3 R11, P2, PT, R4.reuse, R17.reuse, RZ ;  /* 0x00000011040b7210 */ /* 0x0c0fe20007f5e0ff */
[----:B------:R-:W1:Y:S01]  /*04a0*/  LDCU.64 UR10, c[0x0][0x380] ;  /* 0x00007000ff0a77ac */ /* 0x000e620008000a00 */
[----:B------:R-:W-:Y:S02]  /*04b0*/  IADD3.X R10, PT, PT, R5, UR6, RZ, P3, !PT ;  /* 0x00000006050a7c10 */ /* 0x000fe40009ffe4ff */
[----:B------:R-:W-:Y:S01]  /*04c0*/  IADD3 R6, P1, PT, RZ, -R17, RZ ;  /* 0x80000011ff067210 */ /* 0x000fe20007f3e0ff */
[----:B------:R-:W-:Y:S01]  /*04d0*/  IMAD.X R9, RZ, RZ, R5, P2 ;  /* 0x000000ffff097224 */ /* 0x000fe200010e0605 */
[----:B0-----:R-:W-:Y:S02]  /*04e0*/  LEA R14, P3, R15, UR8, 0x2 ;  /* 0x000000080f0e7c11 */ /* 0x001fe4000f8610ff */
[----:B-1----:R-:W-:-:S02]  /*04f0*/  LEA R12, P4, R4, UR10, 0x2 ;  /* 0x0000000a040c7c11 */ /* 0x002fc4000f8810ff */
[----:B------:R-:W-:Y:S01]  /*0500*/  LEA.HI.X R15, R15, UR9, R10, 0x2, P3 ;  /* 0x000000090f0f7c11 */ /* 0x000fe200098f140a */
[----:B------:R-:W-:Y:S01]  /*0510*/  IMAD.X R10, RZ, RZ, -0x1, P1 ;  /* 0xffffffffff0a7424 */ /* 0x000fe200008e06ff */
[----:B------:R-:W-:-:S09]  /*0520*/  LEA.HI.X R13, R4, UR11, R5, 0x2, P4 ;  /* 0x0000000b040d7c11 */ /* 0x000fd2000a0f1405 */
.L_x_2:
[----:B0-----:R-:W-:Y:S01]  /*0530*/  IMAD.MOV.U32 R4, RZ, RZ, R12 ;  /* 0x000000ffff047224 */ /* 0x001fe200078e000c */
[----:B------:R-:W2:Y:S01]  /*0540*/  LDG.E R7, desc[UR4][R2.64] ;  /* 0x0000000402077981 */ /* 0x000ea2000c1e1900 */
[----:B------:R-:W-:-:S05]  /*0550*/  IMAD.MOV.U32 R5, RZ, RZ, R13 ;  /* 0x000000ffff057224 */ /* 0x000fca00078e000d */
[----:B------:R0:W2:Y:S01]  /*0560*/  LDG.E R4, desc[UR4][R4.64] ;  /* 0x0000000404047981 */ /* 0x0000a2000c1e1900 */
[----:B------:R-:W-:Y:S02]  /*0570*/  IADD3 R6, P1, PT, R6, 0x1, RZ ;  /* 0x0000000106067810 */ /* 0x000fe40007f3e0ff */
[----:B------:R-:W-:Y:S02]  /*0580*/  IADD3 R12, P3, PT, R12, 0x4, RZ ;  /* 0x000000040c0c7810 */ /* 0x000fe40007f7e0ff */
[----:B------:R-:W-:Y:S02]  /*0590*/  IADD3.X R10, PT, PT, RZ, R10, RZ, P1, !PT ;  /* 0x0000000aff0a7210 */ /* 0x000fe40000ffe4ff */
[----:B------:R-:W-:Y:S01]  /*05a0*/  ISETP.NE.U32.AND P1, PT, R6, RZ, PT ;  /* 0x000000ff0600720c */ /* 0x000fe20003f25070 */
[----:B------:R-:W-:Y:S02]  /*05b0*/  IMAD.X R13, RZ, RZ, R13, P3 ;  /* 0x000000ffff0d7224 */ /* 0x000fe400018e060d */
[----:B0-----:R-:W-:Y:S01]  /*05c0*/  IMAD.MOV.U32 R5, RZ, RZ, R15 ;  /* 0x000000ffff057224 */ /* 0x001fe200078e000f */
[----:B------:R-:W-:Y:S01]  /*05d0*/  ISETP.NE.AND.EX P1, PT, R10, RZ, PT, P1 ;  /* 0x000000ff0a00720c */ /* 0x000fe20003f25310 */
[----:B--2---:R-:W-:-:S02]  /*05e0*/  IMAD.IADD R7, R4, 0x1, R7 ;  /* 0x0000000104077824 */ /* 0x004fc400078e0207 */
[----:B------:R-:W-:Y:S01]  /*05f0*/  IMAD.MOV.U32 R4, RZ, RZ, R14 ;  /* 0x000000ffff047224 */ /* 0x000fe200078e000e */
[----:B------:R-:W-:-:S04]  /*0600*/  IADD3 R14, P2, PT, R14, 0x4, RZ ;  /* 0x000000040e0e7810 */ /* 0x000fc80007f5e0ff */
[----:B------:R0:W-:Y:S01]  /*0610*/  STG.E desc[UR4][R4.64], R7 ;  /* 0x0000000704007986 */ /* 0x0001e2000c101904 */
[----:B------:R-:W-:-:S04]  /*0620*/  IMAD.X R15, RZ, RZ, R15, P2 ;  /* 0x000000ffff0f7224 */ /* 0x000fc800010e060f */
[----:B------:R-:W-:Y:S05]  /*0630*/  @P1 BRA `(.L_x_2) ;  /* 0xfffffffc00bc1947 */ /* 0x000fea000383ffff */
.L_x_1:
[----:B------:R-:W-:Y:S05]  /*0640*/  BSYNC.RECONVERGENT B0 ;  /* 0x0000000000007941 */ /* 0x000fea0003800200 */
.L_x_0:
[----:B------:R-:W-:Y:S05]  /*0650*/  @P0 EXIT ;  /* 0x000000000000094d */ /* 0x000fea0003800000 */
[----:B------:R-:W1:Y:S01]  /*0660*/  LDCU.64 UR8, c[0x0][0x380] ;  /* 0x00007000ff0877ac */ /* 0x000e620008000a00 */
[C---:B0-----:R-:W-:Y:S01]  /*0670*/  IADD3 R5, P0, PT, R11.reuse, UR7, RZ ;  /* 0x000000070b057c10 */ /* 0x041fe2000ff1e0ff */
[----:B------:R-:W-:Y:S01]  /*0680*/  BSSY.RECONVERGENT B0, `(.L_x_3) ;  /* 0x000005f000007945 */ /* 0x000fe20003800200 */
[----:B------:R-:W-:Y:S01]  /*0690*/  IADD3 R10, P3, PT, -R11, R0, RZ ;  /* 0x000000000b0a7210 */ /* 0x000fe20007f7e1ff */
[----:B------:R-:W0:Y:S01]  /*06a0*/  LDCU.64 UR10, c[0x0][0x3a0] ;  /* 0x00007400ff0a77ac */ /* 0x000e220008000a00 */
[----:B------:R-:W-:Y:S02]  /*06b0*/  IADD3.X R6, PT, PT, R9, UR6, RZ, P0, !PT ;  /* 0x0000000609067c10 */ /* 0x000fe400087fe4ff */
[----:B------:R-:W-:Y:S01]  /*06c0*/  ISETP.GT.U32.AND P0, PT, R10, 0xc, PT ;  /* 0x0000000c0a00780c */ /* 0x000fe20003f04070 */
[----:B------:R-:W-:Y:S01]  /*06d0*/  IMAD.X R10, R8, 0x1, ~R9, P3 ;  /* 0x00000001080a7824 */ /* 0x000fe200018e0e09 */
[----:B-1----:R-:W-:-:S04]  /*06e0*/  LEA R7, P1, R11, UR8, 0x2 ;  /* 0x000000080b077c11 */ /* 0x002fc8000f8210ff */
[----:B------:R-:W-:Y:S02]  /*06f0*/  LEA.HI.X R12, R11, UR9, R9, 0x2, P1 ;  /* 0x000000090b0c7c11 */ /* 0x000fe400088f1409 */
[----:B------:R-:W-:Y:S02]  /*0700*/  ISETP.GT.AND.EX P1, PT, R10, RZ, PT, P0 ;  /* 0x000000ff0a00720c */ /* 0x000fe40003f24300 */
[C---:B0-----:R-:W-:Y:S02]  /*0710*/  LEA R4, P2, R5.reuse, UR10, 0x2 ;  /* 0x0000000a05047c11 */ /* 0x041fe4000f8410ff */
[----:B------:R-:W-:Y:S02]  /*0720*/  PLOP3.LUT P0, PT, PT, PT, PT, 0x80, 0x8 ;  /* 0x000000000008781c */ /* 0x000fe40003f0f070 */
[----:B------:R-:W-:Y:S02]  /*0730*/  LEA.HI.X R5, R5, UR11, R6, 0x2, P2 ;  /* 0x0000000b05057c11 */ /* 0x000fe400090f1406 */
[----:B------:R-:W-:-:S02]  /*0740*/  IADD3 R6, P2, PT, R7, 0x8, RZ ;  /* 0x0000000807067810 */ /* 0x000fc40007f5e0ff */
[----:B------:R-:W-:-:S03]  /*0750*/  IADD3 R4, P3, PT, R4, 0x8, RZ ;  /* 0x0000000804047810 */ /* 0x000fc60007f7e0ff */
[----:B------:R-:W-:Y:S02]  /*0760*/  IMAD.X R7, RZ, RZ, R12, P2 ;  /* 0x000000ffff077224 */ /* 0x000fe400010e060c */
[----:B------:R-:W-:Y:S01]  /*0770*/  IMAD.X R5, RZ, RZ, R5, P3 ;  /* 0x000000ffff057224 */ /* 0x000fe200018e0605 */
[----:B------:R-:W-:Y:S07]  /*0780*/  @!P1 BRA `(.L_x_4) ;  /* 0x0000000400389947 */ /* 0x000fee0003800000 */
[----:B------:R-:W-:Y:S02]  /*0790*/  IADD3 R12, P1, PT, R0, -0xc, RZ ;  /* 0xfffffff4000c7810 */ /* 0x000fe40007f3e0ff */
[----:B------:R-:W-:Y:S02]  /*07a0*/  PLOP3.LUT P0, PT, PT, PT, PT, 0x8, 0x80 ;  /* 0x000000000080781c */ /* 0x000fe40003f0e170 */
[----:B------:R-:W-:-:S11]  /*07b0*/  IADD3.X R10, PT, PT, R8, -0x1, RZ, P1, !PT ;  /* 0xffffffff080a7810 */ /* 0x000fd60000ffe4ff */
.L_x_5:
[----:B------:R-:W2:Y:S04]  /*07c0*/  LDG.E R13, desc[UR4][R6.64+-0x8] ;  /* 0xfffff804060d7981 */ /* 0x000ea8000c1e1900 */
[----:B------:R-:W2:Y:S02]  /*07d0*/  LDG.E R14, desc[UR4][R2.64] ;  /* 0x00000004020e7981 */ /* 0x000ea4000c1e1900 */
[----:B--2---:R-:W-:-:S05]  /*07e0*/  IMAD.IADD R13, R13, 0x1, R14 ;  /* 0x000000010d0d7824 */ /* 0x004fca00078e020e */
[----:B------:R0:W-:Y:S04]  /*07f0*/  STG.E desc[UR4][R4.64+-0x8], R13 ;  /* 0xfffff80d04007986 */ /* 0x0001e8000c101904 */
        /* <DEDUP_REMOVED lines=8> */
[----:B------:R-:W3:Y:S04]  /*0880*/  LDG.E R14, desc[UR4][R6.64+0x4] ;  /* 0x00000404060e7981 */ /* 0x000ee8000c1e1900 */
[----:B------:R-:W3:Y:S02]  /*0890*/  LDG.E R19, desc[UR4][R2.64] ;  /* 0x0000000402137981 */ /* 0x000ee4000c1e1900 */
[----:B---3--:R-:W-:-:S05]  /*08a0*/  IMAD.IADD R19, R14, 0x1, R19 ;  /* 0x000000010e137824 */ /* 0x008fca00078e0213 */
[----:B------:R3:W-:Y:S04]  /*08b0*/  STG.E desc[UR4][R4.64+0x4], R19 ;  /* 0x0000041304007986 */ /* 0x0007e8000c101904 */
[----:B0-----:R-:W4:Y:S04]  /*08c0*/  LDG.E R13, desc[UR4][R6.64+0x8] ;  /* 0x00000804060d7981 */ /* 0x001f28000c1e1900 */
[----:B------:R-:W4:Y:S02]  /*08d0*/  LDG.E R14, desc[UR4][R2.64] ;  /* 0x00000004020e7981 */ /* 0x000f24000c1e1900 */
[----:B----4-:R-:W-:-:S05]  /*08e0*/  IMAD.IADD R13, R13, 0x1, R14 ;  /* 0x000000010d0d7824 */ /* 0x010fca00078e020e */
[----:B------:R0:W-:Y:S04]  /*08f0*/  STG.E desc[UR4][R4.64+0x8], R13 ;  /* 0x0000080d04007986 */ /* 0x0001e8000c101904 */
[----:B------:R-:W4:Y:S04]  /*0900*/  LDG.E R14, desc[UR4][R6.64+0xc] ;  /* 0x00000c04060e7981 */ /* 0x000f28000c1e1900 */
[----:B-1----:R-:W4:Y:S02]  /*0910*/  LDG.E R15, desc[UR4][R2.64] ;  /* 0x00000004020f7981 */ /* 0x002f24000c1e1900 */
[----:B----4-:R-:W-:-:S05]  /*0920*/  IMAD.IADD R15, R14, 0x1, R15 ;  /* 0x000000010e0f7824 */ /* 0x010fca00078e020f */
[----:B------:R1:W-:Y:S04]  /*0930*/  STG.E desc[UR4][R4.64+0xc], R15 ;  /* 0x00000c0f04007986 */ /* 0x0003e8000c101904 */
[----:B------:R-:W4:Y:S04]  /*0940*/  LDG.E R14, desc[UR4][R6.64+0x10] ;  /* 0x00001004060e7981 */ /* 0x000f28000c1e1900 */
[----:B--2---:R-:W4:Y:S02]  /*0950*/  LDG.E R17, desc[UR4][R2.64] ;  /* 0x0000000402117981 */ /* 0x004f24000c1e1900 */
[----:B----4-:R-:W-:-:S05]  /*0960*/  IMAD.IADD R17, R14, 0x1, R17 ;  /* 0x000000010e117824 */ /* 0x010fca00078e0211 */
[----:B------:R2:W-:Y:S04]  /*0970*/  STG.E desc[UR4][R4.64+0x10], R17 ;  /* 0x0000101104007986 */ /* 0x0005e8000c101904 */
[----:B------:R-:W4:Y:S04]  /*0980*/  LDG.E R14, desc[UR4][R6.64+0x14] ;  /* 0x00001404060e7981 */ /* 0x000f28000c1e1900 */
[----:B---3--:R-:W4:Y:S02]  /*0990*/  LDG.E R19, desc[UR4][R2.64] ;  /* 0x0000000402137981 */ /* 0x008f24000c1e1900 */
[----:B----4-:R-:W-:-:S05]  /*09a0*/  IMAD.IADD R19, R14, 0x1, R19 ;  /* 0x000000010e137824 */ /* 0x010fca00078e0213 */
        /* <DEDUP_REMOVED lines=11> */
[----:B----4-:R-:W-:-:S05]  /*0a60*/  IADD3 R17, PT, PT, R14, R17, RZ ;  /* 0x000000110e117210 */ /* 0x010fca0007ffe0ff */
        /* <DEDUP_REMOVED lines=12> */
[----:B------:R-:W-:Y:S04]  /*0b30*/  STG.E desc[UR4][R4.64+0x2c], R15 ;  /* 0x00002c0f04007986 */ /* 0x000fe8000c101904 */
[----:B------:R-:W4:Y:S04]  /*0b40*/  LDG.E R14, desc[UR4][R6.64+0x30] ;  /* 0x00003004060e7981 */ /* 0x000f28000c1e1900 */
[----:B--2---:R-:W4:Y:S01]  /*0b50*/  LDG.E R17, desc[UR4][R2.64] ;  /* 0x0000000402117981 */ /* 0x004f22000c1e1900 */
[----:B------:R-:W-:-:S05]  /*0b60*/  IADD3 R11, P1, PT, R11, 0x10, RZ ;  /* 0x000000100b0b7810 */ /* 0x000fca0007f3e0ff */
[----:B------:R-:W-:Y:S01]  /*0b70*/  IMAD.X R9, RZ, RZ, R9, P1 ;  /* 0x000000ffff097224 */ /* 0x000fe200008e0609 */
[----:B------:R-:W-:Y:S01]  /*0b80*/  ISETP.GE.U32.AND P1, PT, R11, R12, PT ;  /* 0x0000000c0b00720c */ /* 0x000fe20003f26070 */
[----:B----4-:R-:W-:-:S05]  /*0b90*/  IMAD.IADD R17, R14, 0x1, R17 ;  /* 0x000000010e117824 */ /* 0x010fca00078e0211 */
[----:B------:R-:W-:Y:S04]  /*0ba0*/  STG.E desc[UR4][R4.64+0x30], R17 ;  /* 0x0000301104007986 */ /* 0x000fe8000c101904 */
[----:B------:R1:W2:Y:S04]  /*0bb0*/  LDG.E R14, desc[UR4][R6.64+0x34] ;  /* 0x00003404060e7981 */ /* 0x0002a8000c1e1900 */
[----:B---3--:R-:W2:Y:S01]  /*0bc0*/  LDG.E R19, desc[UR4][R2.64] ;  /* 0x0000000402137981 */ /* 0x008ea2000c1e1900 */
[----:B------:R-:W-:Y:S02]  /*0bd0*/  ISETP.GE.AND.EX P1, PT, R9, R10, PT, P1 ;  /* 0x0000000a0900720c */ /* 0x000fe40003f26310 */
[----:B0-----:R-:W-:-:S02]  /*0be0*/  IADD3 R13, P3, PT, R4, 0x40, RZ ;  /* 0x00000040040d7810 */ /* 0x001fc40007f7e0ff */
[----:B-1----:R-:W-:-:S05]  /*0bf0*/  IADD3 R6, P2, PT, R6, 0x40, RZ ;  /* 0x0000004006067810 */ /* 0x002fca0007f5e0ff */
[----:B------:R-:W-:Y:S02]  /*0c00*/  IMAD.X R7, RZ, RZ, R7, P2 ;  /* 0x000000ffff077224 */ /* 0x000fe400010e0607 */
[----:B--2---:R-:W-:Y:S02]  /*0c10*/  IMAD.IADD R19, R14, 0x1, R19 ;  /* 0x000000010e137824 */ /* 0x004fe400078e0213 */
[----:B------:R-:W-:-:S03]  /*0c20*/  IMAD.X R14, RZ, RZ, R5, P3 ;  /* 0x000000ffff0e7224 */ /* 0x000fc600018e0605 */
[----:B------:R0:W-:Y:S02]  /*0c30*/  STG.E desc[UR4][R4.64+0x34], R19 ;  /* 0x0000341304007986 */ /* 0x0001e4000c101904 */
[----:B0-----:R-:W-:Y:S02]  /*0c40*/  IMAD.MOV.U32 R4, RZ, RZ, R13 ;  /* 0x000000ffff047224 */ /* 0x001fe400078e000d */
[----:B------:R-:W-:Y:S01]  /*0c50*/  IMAD.MOV.U32 R5, RZ, RZ, R14 ;  /* 0x000000ffff057224 */ /* 0x000fe200078e000e */
[----:B------:R-:W-:Y:S06]  /*0c60*/  @!P1 BRA `(.L_x_5) ;  /* 0xfffffff800d49947 */ /* 0x000fec000383ffff */
.L_x_4:
[----:B------:R-:W-:Y:S05]  /*0c70*/  BSYNC.RECONVERGENT B0 ;  /* 0x0000000000007941 */ /* 0x000fea0003800200 */
.L_x_3:
[----:B------:R-:W-:Y:S01]  /*0c80*/  IADD3 R10, P2, PT, -R11, R0, RZ ;  /* 0x000000000b0a7210 */ /* 0x000fe20007f5e1ff */
[----:B------:R-:W-:Y:S03]  /*0c90*/  BSSY.RECONVERGENT B0, `(.L_x_6) ;  /* 0x000002f000007945 */ /* 0x000fe60003800200 */
[----:B------:R-:W-:Y:S01]  /*0ca0*/  ISETP.GT.U32.AND P1, PT, R10, 0x4, PT ;  /* 0x000000040a00780c */ /* 0x000fe20003f24070 */
[----:B------:R-:W-:-:S05]  /*0cb0*/  IMAD.X R10, R8, 0x1, ~R9, P2 ;  /* 0x00000001080a7824 */ /* 0x000fca00010e0e09 */
[----:B------:R-:W-:-:S13]  /*0cc0*/  ISETP.GT.AND.EX P1, PT, R10, RZ, PT, P1 ;  /* 0x000000ff0a00720c */ /* 0x000fda0003f24310 */
[----:B------:R-:W-:Y:S05]  /*0cd0*/  @!P1 BRA `(.L_x_7) ;  /* 0x0000000000a89947 */ /* 0x000fea0003800000 */
        /* <DEDUP_REMOVED lines=16> */
[----:B------:R-:W4:Y:S04]  /*0de0*/  LDG.E R10, desc[UR4][R6.64+0x8] ;  /* 0x00000804060a7981 */ /* 0x000f28000c1e1900 */
[----:B0-----:R-:W4:Y:S02]  /*0df0*/  LDG.E R13, desc[UR4][R2.64] ;  /* 0x00000004020d7981 */ /* 0x001f24000c1e1900 */
[----:B----4-:R-:W-:-:S05]  /*0e00*/  IADD3 R13, PT, PT, R10, R13, RZ ;  /* 0x0000000d0a0d7210 */ /* 0x010fca0007ffe0ff */
[----:B------:R0:W-:Y:S04]  /*0e10*/  STG.E desc[UR4][R4.64+0x8], R13 ;  /* 0x0000080d04007986 */ /* 0x0001e8000c101904 */
[----:B------:R-:W4:Y:S04]  /*0e20*/  LDG.E R10, desc[UR4][R6.64+0xc] ;  /* 0x00000c04060a7981 */ /* 0x000f28000c1e1900 */
[----:B-1----:R-:W4:Y:S02]  /*0e30*/  LDG.E R15, desc[UR4][R2.64] ;  /* 0x00000004020f7981 */ /* 0x002f24000c1e1900 */
[----:B----4-:R-:W-:-:S05]  /*0e40*/  IMAD.IADD R15, R10, 0x1, R15 ;  /* 0x000000010a0f7824 */ /* 0x010fca00078e020f */
[----:B------:R-:W-:Y:S04]  /*0e50*/  STG.E desc[UR4][R4.64+0xc], R15 ;  /* 0x00000c0f04007986 */ /* 0x000fe8000c101904 */
[----:B------:R-:W4:Y:S04]  /*0e60*/  LDG.E R10, desc[UR4][R6.64+0x10] ;  /* 0x00001004060a7981 */ /* 0x000f28000c1e1900 */
[----:B--2---:R-:W4:Y:S02]  /*0e70*/  LDG.E R17, desc[UR4][R2.64] ;  /* 0x0000000402117981 */ /* 0x004f24000c1e1900 */
[----:B----4-:R-:W-:-:S05]  /*0e80*/  IMAD.IADD R17, R10, 0x1, R17 ;  /* 0x000000010a117824 */ /* 0x010fca00078e0211 */
[----:B------:R-:W-:Y:S04]  /*0e90*/  STG.E desc[UR4][R4.64+0x10], R17 ;  /* 0x0000101104007986 */ /* 0x000fe8000c101904 */
[----:B------:R1:W2:Y:S04]  /*0ea0*/  LDG.E R10, desc[UR4][R6.64+0x14] ;  /* 0x00001404060a7981 */ /* 0x0002a8000c1e1900 */
[----:B---3--:R-:W2:Y:S01]  /*0eb0*/  LDG.E R19, desc[UR4][R2.64] ;  /* 0x0000000402137981 */ /* 0x008ea2000c1e1900 */
[----:B------:R-:W-:Y:S02]  /*0ec0*/  IADD3 R11, P1, PT, R11, 0x8, RZ ;  /* 0x000000080b0b7810 */ /* 0x000fe40007f3e0ff */
[----:B------:R-:W-:-:S02]  /*0ed0*/  IADD3 R12, P2, PT, R6, 0x20, RZ ;  /* 0x00000020060c7810 */ /* 0x000fc40007f5e0ff */
[----:B------:R-:W-:Y:S01]  /*0ee0*/  PLOP3.LUT P0, PT, PT, PT, PT, 0x8, 0x80 ;  /* 0x000000000080781c */ /* 0x000fe20003f0e170 */
[----:B------:R-:W-:Y:S02]  /*0ef0*/  IMAD.X R9, RZ, RZ, R9, P1 ;  /* 0x000000ffff097224 */ /* 0x000fe400008e0609 */
[----:B-1----:R-:W-:Y:S02]  /*0f00*/  IMAD.X R7, RZ, RZ, R7, P2 ;  /* 0x000000ffff077224 */ /* 0x002fe400010e0607 */
[----:B------:R-:W-:Y:S02]  /*0f10*/  IMAD.MOV.U32 R6, RZ, RZ, R12 ;  /* 0x000000ffff067224 */ /* 0x000fe400078e000c */
[----:B--2---:R-:W-:Y:S01]  /*0f20*/  IMAD.IADD R19, R10, 0x1, R19 ;  /* 0x000000010a137824 */ /* 0x004fe200078e0213 */
[----:B------:R-:W-:-:S04]  /*0f30*/  IADD3 R10, P3, PT, R4, 0x20, RZ ;  /* 0x00000020040a7810 */ /* 0x000fc80007f7e0ff */
[----:B------:R1:W-:Y:S01]  /*0f40*/  STG.E desc[UR4][R4.64+0x14], R19 ;  /* 0x0000141304007986 */ /* 0x0003e2000c101904 */
[----:B0-----:R-:W-:Y:S02]  /*0f50*/  IMAD.X R13, RZ, RZ, R5, P3 ;  /* 0x000000ffff0d7224 */ /* 0x001fe400018e0605 */
[----:B-1----:R-:W-:Y:S02]  /*0f60*/  IMAD.MOV.U32 R4, RZ, RZ, R10 ;  /* 0x000000ffff047224 */ /* 0x002fe400078e000a */
[----:B------:R-:W-:-:S07]  /*0f70*/  IMAD.MOV.U32 R5, RZ, RZ, R13 ;  /* 0x000000ffff057224 */ /* 0x000fce00078e000d */
.L_x_7:
[----:B------:R-:W-:Y:S05]  /*0f80*/  BSYNC.RECONVERGENT B0 ;  /* 0x0000000000007941 */ /* 0x000fea0003800200 */
.L_x_6:
[----:B------:R-:W-:-:S04]  /*0f90*/  ISETP.LT.U32.AND P1, PT, R11, R0, PT ;  /* 0x000000000b00720c */ /* 0x000fc80003f21070 */
[----:B------:R-:W-:-:S13]  /*0fa0*/  ISETP.LT.OR.EX P0, PT, R9, R8, P0, P1 ;  /* 0x000000080900720c */ /* 0x000fda0000701710 */
[----:B------:R-:W-:Y:S05]  /*0fb0*/  @!P0 EXIT ;  /* 0x000000000000894d */ /* 0x000fea0003800000 */
[----:B------:R-:W2:Y:S04]  /*0fc0*/  LDG.E R0, desc[UR4][R6.64+-0x8] ;  /* 0xfffff80406007981 */ /* 0x000ea8000c1e1900 */
[----:B------:R-:W2:Y:S02]  /*0fd0*/  LDG.E R9, desc[UR4][R2.64] ;  /* 0x0000000402097981 */ /* 0x000ea4000c1e1900 */
[----:B--2---:R-:W-:-:S05]  /*0fe0*/  IMAD.IADD R9, R0, 0x1, R9 ;  /* 0x0000000100097824 */ /* 0x004fca00078e0209 */
[----:B------:R-:W-:Y:S04]  /*0ff0*/  STG.E desc[UR4][R4.64+-0x8], R9 ;  /* 0xfffff80904007986 */ /* 0x000fe8000c101904 */
        /* <DEDUP_REMOVED lines=11> */
[----:B------:R-:W-:Y:S01]  /*10b0*/  STG.E desc[UR4][R4.64+0x4], R15 ;  /* 0x0000040f04007986 */ /* 0x000fe2000c101904 */
[----:B------:R-:W-:Y:S05]  /*10c0*/  EXIT ;  /* 0x000000000000794d */ /* 0x000fea0003800000 */
.L_x_8:
[----:B------:R-:W-:-:S00]  /*10d0*/  BRA `(.L_x_8) ;  /* 0xfffffffc00fc7947 */ /* 0x000fc0000383ffff */
[----:B------:R-:W-:-:S00]  /*10e0*/  NOP ;  /* 0x0000000000007918 */ /* 0x000fc00000000000 */
        /* <DEDUP_REMOVED lines=9> */
.L_x_9:


//--------------------- .nv.shared.reserved.0     --------------------------
	.section	.nv.shared.reserved.0,"aw",@nobits
	.weak		__nv_reservedSMEM_offset_0_alias
	.size		__nv_reservedSMEM_offset_0_alias, 0, 64
	.other		__nv_reservedSMEM_offset_0_alias,@"STO_CUDA_RESERVED_SHARED STV_DEFAULT"
__nv_reservedSMEM_offset_0_alias:
	.zero		0
	.zero		64


//--------------------- .nv.constant0._Z1fPiiS_iS_ --------------------------
	.section	.nv.constant0._Z1fPiiS_iS_,"a",@progbits
	.sectionflags	@""
	.align	4
.nv.constant0._Z1fPiiS_iS_:
	.zero		936


//--------------------- SYMBOLS --------------------------

	.type		.nv.reservedSmem.offset0,@object
	.size		.nv.reservedSmem.offset0,0x4
